//
// Generated by NVIDIA NVVM Compiler
//
// Compiler Build ID: CL-36424714
// Cuda compilation tools, release 13.0, V13.0.88
// Based on NVVM 20.0.0
//

.version 9.0
.target sm_100
.address_size 64

	// .globl	_Z10dot_kernelPiS_S_

.visible .entry _Z10dot_kernelPiS_S_(
	.param .u64 .ptr .align 1 _Z10dot_kernelPiS_S__param_0,
	.param .u64 .ptr .align 1 _Z10dot_kernelPiS_S__param_1,
	.param .u64 .ptr .align 1 _Z10dot_kernelPiS_S__param_2
)
{


	ret;

}


// ===== COMPILED SASS (sm_100) =====

	.target	sm_100

	.elftype	@"ET_EXEC"


//--------------------- .note.nv.tkinfo           --------------------------
	.section	.note.nv.tkinfo,"",@"SHT_NOTE"
	.sectionflags	@"SHF_NOTE_NV_TKINFO"
	.tkinfo
        /*0018*/ 	.word	0x00000002
        /*0030*/ 	.string	""
        /*0030*/ 	.string	"ptxas"
        /*0030*/ 	.string	"Cuda compilation tools, release 13.0, V13.0.88"
        /*0030*/ 	.string	"Build cuda_13.0.r13.0/compiler.36424714_0"
        /*0030*/ 	.string	"-arch sm_100 -m 64 "



//--------------------- .note.nv.cuinfo           --------------------------
	.section	.note.nv.cuinfo,"",@"SHT_NOTE"
	.sectionflags	@"SHF_NOTE_NV_CUINFO"
        /*0018*/ 	.short	0x0002
        /*001a*/ 	.short	0x0064
        /*001c*/ 	.short	0x0082
	.zero		2


//--------------------- .nv.info                  --------------------------
	.section	.nv.info,"",@"SHT_CUDA_INFO"
	.align	4


	//----- nvinfo : EIATTR_REGCOUNT
	.align		4
        /*0000*/ 	.byte	0x04, 0x2f
        /*0002*/ 	.short	(.L_1 - .L_0)
	.align		4
.L_0:
        /*0004*/ 	.word	index@(_Z10dot_kernelPiS_S_)
        /*0008*/ 	.word	0x00000004


	//----- nvinfo : EIATTR_FRAME_SIZE
	.align		4
.L_1:
        /*000c*/ 	.byte	0x04, 0x11
        /*000e*/ 	.short	(.L_3 - .L_2)
	.align		4
.L_2:
        /*0010*/ 	.word	index@(_Z10dot_kernelPiS_S_)
        /*0014*/ 	.word	0x00000000


	//----- nvinfo : EIATTR_MIN_STACK_SIZE
	.align		4
.L_3:
        /*0018*/ 	.byte	0x04, 0x12
        /*001a*/ 	.short	(.L_5 - .L_4)
	.align		4
.L_4:
        /*001c*/ 	.word	index@(_Z10dot_kernelPiS_S_)
        /*0020*/ 	.word	0x00000000
.L_5:


//--------------------- .nv.compat                --------------------------
	.section	.nv.compat,"",@"SHT_CUDA_COMPAT_INFO"
	.align	4
        /*0000*/ 	.byte	0x02, 0x09, 0x00, 0x00, 0x02, 0x02, 0x01, 0x00, 0x02, 0x05, 0x05, 0x00, 0x03, 0x07, 0x01, 0x01
        /*0010*/ 	.byte	0x02, 0x03, 0x00, 0x00, 0x02, 0x06, 0x01, 0x00, 0x04, 0x0b, 0x08, 0x00, 0x09, 0x00, 0x00, 0x00
        /*0020*/ 	.byte	0x00, 0x00, 0x00, 0x00


//--------------------- .nv.info._Z10dot_kernelPiS_S_ --------------------------
	.section	.nv.info._Z10dot_kernelPiS_S_,"",@"SHT_CUDA_INFO"
	.sectionflags	@""
	.align	4


	//----- nvinfo : EIATTR_CUDA_API_VERSION
	.align		4
        /*0000*/ 	.byte	0x04, 0x37
        /*0002*/ 	.short	(.L_7 - .L_6)
.L_6:
        /*0004*/ 	.word	0x00000082


	//----- nvinfo : EIATTR_KPARAM_INFO
	.align		4
.L_7:
        /*0008*/ 	.byte	0x04, 0x17
        /*000a*/ 	.short	(.L_9 - .L_8)
.L_8:
        /*000c*/ 	.word	0x00000000
        /*0010*/ 	.short	0x0002
        /*0012*/ 	.short	0x0010
        /*0014*/ 	.byte	0x00, 0xf5, 0x21, 0x00


	//----- nvinfo : EIATTR_KPARAM_INFO
	.align		4
.L_9:
        /*0018*/ 	.byte	0x04, 0x17
        /*001a*/ 	.short	(.L_11 - .L_10)
.L_10:
        /*001c*/ 	.word	0x00000000
        /*0020*/ 	.short	0x0001
        /*0022*/ 	.short	0x0008
        /*0024*/ 	.byte	0x00, 0xf5, 0x21, 0x00


	//----- nvinfo : EIATTR_KPARAM_INFO
	.align		4
.L_11:
        /*0028*/ 	.byte	0x04, 0x17
        /*002a*/ 	.short	(.L_13 - .L_12)
.L_12:
        /*002c*/ 	.word	0x00000000
        /*0030*/ 	.short	0x0000
        /*0032*/ 	.short	0x0000
        /*0034*/ 	.byte	0x00, 0xf5, 0x21, 0x00


	//----- nvinfo : EIATTR_SPARSE_MMA_MASK
	.align		4
.L_13:
        /*0038*/ 	.byte	0x03, 0x50
        /*003a*/ 	.short	0x0000


	//----- nvinfo : EIATTR_MAXREG_COUNT
	.align		4
        /*003c*/ 	.byte	0x03, 0x1b
        /*003e*/ 	.short	0x00ff


	//----- nvinfo : EIATTR_MERCURY_ISA_VERSION
	.align		4
        /*0040*/ 	.byte	0x03, 0x5f
        /*0042*/ 	.short	0x0101


	//----- nvinfo : EIATTR_VRC_CTA_INIT_COUNT
	.align		4
        /*0044*/ 	.byte	0x02, 0x4a
	.zero		1
	.zero		1


	//----- nvinfo : EIATTR_EXIT_INSTR_OFFSETS
	.align		4
        /*0048*/ 	.byte	0x04, 0x1c
        /*004a*/ 	.short	(.L_15 - .L_14)


	//   ....[0]....
.L_14:
        /*004c*/ 	.word	0x00000010


	//----- nvinfo : EIATTR_CBANK_PARAM_SIZE
	.align		4
.L_15:
        /*0050*/ 	.byte	0x03, 0x19
        /*0052*/ 	.short	0x0018


	//----- nvinfo : EIATTR_PARAM_CBANK
	.align		4
        /*0054*/ 	.byte	0x04, 0x0a
        /*0056*/ 	.short	(.L_17 - .L_16)
	.align		4
.L_16:
        /*0058*/ 	.word	index@(.nv.constant0._Z10dot_kernelPiS_S_)
        /*005c*/ 	.short	0x0380
        /*005e*/ 	.short	0x0018


	//----- nvinfo : EIATTR_SW_WAR
	.align		4
.L_17:
        /*0060*/ 	.byte	0x04, 0x36
        /*0062*/ 	.short	(.L_19 - .L_18)
.L_18:
        /*0064*/ 	.word	0x00000008
.L_19:


//--------------------- .nv.callgraph             --------------------------
	.section	.nv.callgraph,"",@"SHT_CUDA_CALLGRAPH"
	.align	4
	.sectionentsize	8
	.align		4
        /*0000*/ 	.word	0x00000000
	.align		4
        /*0004*/ 	.word	0xffffffff
	.align		4
        /*0008*/ 	.word	0x00000000
	.align		4
        /*000c*/ 	.word	0xfffffffe
	.align		4
        /*0010*/ 	.word	0x00000000
	.align		4
        /*0014*/ 	.word	0xfffffffd
	.align		4
        /*0018*/ 	.word	0x00000000
	.align		4
        /*001c*/ 	.word	0xfffffffc


//--------------------- .text._Z10dot_kernelPiS_S_ --------------------------
	.section	.text._Z10dot_kernelPiS_S_,"ax",@progbits
	.align	128
        .global         _Z10dot_kernelPiS_S_
        .type           _Z10dot_kernelPiS_S_,@function
        .size           _Z10dot_kernelPiS_S_,(.L_x_1 - _Z10dot_kernelPiS_S_)
        .other          _Z10dot_kernelPiS_S_,@"STO_CUDA_ENTRY STV_DEFAULT"
_Z10dot_kernelPiS_S_:
.text._Z10dot_kernelPiS_S_:
[----:B------:R-:W-:Y:S01]  /*0000*/  LDC R1, c[0x0][0x37c] ;  /* 0x0000df00ff017b82 */ /* 0x000fe20000000800 */
[----:B------:R-:W-:Y:S05]  /*0010*/  EXIT ;  /* 0x000000000000794d */ /* 0x000fea0003800000 */
.L_x_0:
[----:B------:R-:W-:-:S00]  /*0020*/  BRA `(.L_x_0) ;  /* 0xfffffffc00fc7947 */ /* 0x000fc0000383ffff */
[----:B------:R-:W-:-:S00]  /*0030*/  NOP ;  /* 0x0000000000007918 */ /* 0x000fc00000000000 */
        /* <DEDUP_REMOVED lines=12> */
.L_x_1:


//--------------------- .nv.shared.reserved.0     --------------------------
	.section	.nv.shared.reserved.0,"aw",@nobits
	.weak		__nv_reservedSMEM_offset_0_alias
	.size		__nv_reservedSMEM_offset_0_alias, 0, 64
	.other		__nv_reservedSMEM_offset_0_alias,@"STO_CUDA_RESERVED_SHARED STV_DEFAULT"
__nv_reservedSMEM_offset_0_alias:
	.zero		0
	.zero		64


//--------------------- .nv.constant0._Z10dot_kernelPiS_S_ --------------------------
	.section	.nv.constant0._Z10dot_kernelPiS_S_,"a",@progbits
	.sectionflags	@""
	.align	4
.nv.constant0._Z10dot_kernelPiS_S_:
	.zero		920


//--------------------- SYMBOLS --------------------------

	.type		.nv.reservedSmem.offset0,@object
	.size		.nv.reservedSmem.offset0,0x4
